//
// Generated by NVIDIA NVVM Compiler
//
// Compiler Build ID: CL-36424714
// Cuda compilation tools, release 13.0, V13.0.88
// Based on NVVM 20.0.0
//

.version 9.0
.target sm_100
.address_size 64

	// .globl	_Z15MatrixMulKernelPfS_S_i
// _ZZ15MatrixMulKernelPfS_S_iE8subTileM has been demoted
// _ZZ15MatrixMulKernelPfS_S_iE8subTileN has been demoted

.visible .entry _Z15MatrixMulKernelPfS_S_i(
	.param .u64 .ptr .align 1 _Z15MatrixMulKernelPfS_S_i_param_0,
	.param .u64 .ptr .align 1 _Z15MatrixMulKernelPfS_S_i_param_1,
	.param .u64 .ptr .align 1 _Z15MatrixMulKernelPfS_S_i_param_2,
	.param .u32 _Z15MatrixMulKernelPfS_S_i_param_3
)
{
	.reg .pred 	%p<8>;
	.reg .b32 	%r<77>;
	.reg .b32 	%f<65>;
	.reg .b64 	%rd<29>;
	// demoted variable
	.shared .align 4 .b8 _ZZ15MatrixMulKernelPfS_S_iE8subTileM[16];
	// demoted variable
	.shared .align 4 .b8 _ZZ15MatrixMulKernelPfS_S_iE8subTileN[16];
	ld.param.u64 	%rd5, [_Z15MatrixMulKernelPfS_S_i_param_0];
	ld.param.u64 	%rd6, [_Z15MatrixMulKernelPfS_S_i_param_1];
	ld.param.u64 	%rd4, [_Z15MatrixMulKernelPfS_S_i_param_2];
	ld.param.u32 	%r34, [_Z15MatrixMulKernelPfS_S_i_param_3];
	cvta.to.global.u64 	%rd1, %rd6;
	cvta.to.global.u64 	%rd2, %rd5;
	mov.u32 	%r35, %ctaid.x;
	mov.u32 	%r1, %tid.x;
	mov.u32 	%r2, %tid.y;
	shl.b32 	%r3, %r35, 1;
	add.s32 	%r4, %r3, %r1;
	shr.u32 	%r36, %r34, 31;
	add.s32 	%r37, %r34, %r36;
	shr.s32 	%r5, %r37, 1;
	setp.lt.s32 	%p1, %r34, 2;
	@%p1 bra 	$L__BB0_9;
	cvta.to.global.u64 	%rd7, %rd4;
	mov.u32 	%r39, %ctaid.y;
	shl.b32 	%r40, %r39, 1;
	add.s32 	%r41, %r40, %r2;
	mul.lo.s32 	%r42, %r34, %r41;
	add.s32 	%r6, %r42, %r1;
	shl.b32 	%r43, %r2, 3;
	mov.u32 	%r44, _ZZ15MatrixMulKernelPfS_S_iE8subTileM;
	add.s32 	%r7, %r44, %r43;
	shl.b32 	%r45, %r1, 2;
	add.s32 	%r8, %r7, %r45;
	mov.u32 	%r46, _ZZ15MatrixMulKernelPfS_S_iE8subTileN;
	add.s32 	%r10, %r46, %r45;
	add.s32 	%r9, %r10, %r43;
	add.s32 	%r47, %r42, %r4;
	mul.wide.u32 	%rd8, %r47, 4;
	add.s64 	%rd3, %rd7, %rd8;
	add.s32 	%r48, %r5, -1;
	and.b32  	%r11, %r5, 3;
	setp.lt.u32 	%p2, %r48, 3;
	mov.f32 	%f63, 0f00000000;
	mov.b32 	%r76, 0;
	@%p2 bra 	$L__BB0_4;
	and.b32  	%r76, %r5, 1073741820;
	neg.s32 	%r74, %r76;
	add.s32 	%r50, %r2, 6;
	mad.lo.s32 	%r51, %r34, %r50, %r1;
	add.s32 	%r72, %r51, %r3;
	shl.b32 	%r14, %r34, 3;
	add.s32 	%r52, %r2, 4;
	mad.lo.s32 	%r53, %r34, %r52, %r1;
	add.s32 	%r71, %r53, %r3;
	add.s32 	%r54, %r2, 2;
	mad.lo.s32 	%r55, %r34, %r54, %r1;
	add.s32 	%r70, %r55, %r3;
	mad.lo.s32 	%r56, %r2, %r34, %r1;
	add.s32 	%r69, %r56, %r3;
	mov.f32 	%f63, 0f00000000;
	mov.u32 	%r73, %r6;
$L__BB0_3:
	.pragma "nounroll";
	mul.wide.s32 	%rd9, %r73, 4;
	add.s64 	%rd10, %rd2, %rd9;
	ld.global.f32 	%f8, [%rd10];
	st.shared.f32 	[%r8], %f8;
	mul.wide.u32 	%rd11, %r69, 4;
	add.s64 	%rd12, %rd1, %rd11;
	ld.global.f32 	%f9, [%rd12];
	st.shared.f32 	[%r9], %f9;
	bar.sync 	0;
	ld.shared.f32 	%f10, [%r7];
	ld.shared.f32 	%f11, [%r10];
	fma.rn.f32 	%f12, %f10, %f11, %f63;
	ld.shared.f32 	%f13, [%r7+4];
	ld.shared.f32 	%f14, [%r10+8];
	fma.rn.f32 	%f15, %f13, %f14, %f12;
	bar.sync 	0;
	st.global.f32 	[%rd3], %f15;
	ld.global.f32 	%f16, [%rd10+8];
	st.shared.f32 	[%r8], %f16;
	mul.wide.u32 	%rd13, %r70, 4;
	add.s64 	%rd14, %rd1, %rd13;
	ld.global.f32 	%f17, [%rd14];
	st.shared.f32 	[%r9], %f17;
	bar.sync 	0;
	ld.shared.f32 	%f18, [%r7];
	ld.shared.f32 	%f19, [%r10];
	fma.rn.f32 	%f20, %f18, %f19, %f15;
	ld.shared.f32 	%f21, [%r7+4];
	ld.shared.f32 	%f22, [%r10+8];
	fma.rn.f32 	%f23, %f21, %f22, %f20;
	bar.sync 	0;
	st.global.f32 	[%rd3], %f23;
	ld.global.f32 	%f24, [%rd10+16];
	st.shared.f32 	[%r8], %f24;
	mul.wide.u32 	%rd15, %r71, 4;
	add.s64 	%rd16, %rd1, %rd15;
	ld.global.f32 	%f25, [%rd16];
	st.shared.f32 	[%r9], %f25;
	bar.sync 	0;
	ld.shared.f32 	%f26, [%r7];
	ld.shared.f32 	%f27, [%r10];
	fma.rn.f32 	%f28, %f26, %f27, %f23;
	ld.shared.f32 	%f29, [%r7+4];
	ld.shared.f32 	%f30, [%r10+8];
	fma.rn.f32 	%f31, %f29, %f30, %f28;
	bar.sync 	0;
	st.global.f32 	[%rd3], %f31;
	ld.global.f32 	%f32, [%rd10+24];
	st.shared.f32 	[%r8], %f32;
	mul.wide.u32 	%rd17, %r72, 4;
	add.s64 	%rd18, %rd1, %rd17;
	ld.global.f32 	%f33, [%rd18];
	st.shared.f32 	[%r9], %f33;
	bar.sync 	0;
	ld.shared.f32 	%f34, [%r7];
	ld.shared.f32 	%f35, [%r10];
	fma.rn.f32 	%f36, %f34, %f35, %f31;
	ld.shared.f32 	%f37, [%r7+4];
	ld.shared.f32 	%f38, [%r10+8];
	fma.rn.f32 	%f63, %f37, %f38, %f36;
	bar.sync 	0;
	st.global.f32 	[%rd3], %f63;
	add.s32 	%r74, %r74, 4;
	add.s32 	%r73, %r73, 8;
	add.s32 	%r72, %r72, %r14;
	add.s32 	%r71, %r71, %r14;
	add.s32 	%r70, %r70, %r14;
	add.s32 	%r69, %r69, %r14;
	setp.ne.s32 	%p3, %r74, 0;
	@%p3 bra 	$L__BB0_3;
$L__BB0_4:
	setp.eq.s32 	%p4, %r11, 0;
	@%p4 bra 	$L__BB0_9;
	setp.eq.s32 	%p5, %r11, 1;
	@%p5 bra 	$L__BB0_7;
	shl.b32 	%r57, %r76, 1;
	add.s32 	%r58, %r6, %r57;
	mul.wide.s32 	%rd19, %r58, 4;
	add.s64 	%rd20, %rd2, %rd19;
	ld.global.f32 	%f39, [%rd20];
	st.shared.f32 	[%r8], %f39;
	add.s32 	%r59, %r57, %r2;
	mad.lo.s32 	%r60, %r59, %r34, %r4;
	mul.wide.u32 	%rd21, %r60, 4;
	add.s64 	%rd22, %rd1, %rd21;
	ld.global.f32 	%f40, [%rd22];
	st.shared.f32 	[%r9], %f40;
	bar.sync 	0;
	ld.shared.f32 	%f41, [%r7];
	ld.shared.f32 	%f42, [%r10];
	fma.rn.f32 	%f43, %f41, %f42, %f63;
	ld.shared.f32 	%f44, [%r7+4];
	ld.shared.f32 	%f45, [%r10+8];
	fma.rn.f32 	%f46, %f44, %f45, %f43;
	bar.sync 	0;
	st.global.f32 	[%rd3], %f46;
	ld.global.f32 	%f47, [%rd20+8];
	st.shared.f32 	[%r8], %f47;
	add.s32 	%r61, %r59, 2;
	mad.lo.s32 	%r62, %r61, %r34, %r4;
	mul.wide.u32 	%rd23, %r62, 4;
	add.s64 	%rd24, %rd1, %rd23;
	ld.global.f32 	%f48, [%rd24];
	st.shared.f32 	[%r9], %f48;
	bar.sync 	0;
	ld.shared.f32 	%f49, [%r7];
	ld.shared.f32 	%f50, [%r10];
	fma.rn.f32 	%f51, %f49, %f50, %f46;
	ld.shared.f32 	%f52, [%r7+4];
	ld.shared.f32 	%f53, [%r10+8];
	fma.rn.f32 	%f63, %f52, %f53, %f51;
	bar.sync 	0;
	st.global.f32 	[%rd3], %f63;
	sub.s32 	%r63, %r57, %r76;
	add.s32 	%r76, %r63, 2;
$L__BB0_7:
	and.b32  	%r64, %r5, 1;
	setp.eq.b32 	%p6, %r64, 1;
	not.pred 	%p7, %p6;
	@%p7 bra 	$L__BB0_9;
	shl.b32 	%r65, %r76, 1;
	add.s32 	%r66, %r6, %r65;
	mul.wide.s32 	%rd25, %r66, 4;
	add.s64 	%rd26, %rd2, %rd25;
	ld.global.f32 	%f54, [%rd26];
	st.shared.f32 	[%r8], %f54;
	add.s32 	%r67, %r65, %r2;
	mad.lo.s32 	%r68, %r67, %r34, %r4;
	mul.wide.u32 	%rd27, %r68, 4;
	add.s64 	%rd28, %rd1, %rd27;
	ld.global.f32 	%f55, [%rd28];
	st.shared.f32 	[%r9], %f55;
	bar.sync 	0;
	ld.shared.f32 	%f56, [%r7];
	ld.shared.f32 	%f57, [%r10];
	fma.rn.f32 	%f58, %f56, %f57, %f63;
	ld.shared.f32 	%f59, [%r7+4];
	ld.shared.f32 	%f60, [%r10+8];
	fma.rn.f32 	%f61, %f59, %f60, %f58;
	bar.sync 	0;
	st.global.f32 	[%rd3], %f61;
$L__BB0_9:
	ret;

}


// ===== COMPILED SASS (sm_100) =====

	.target	sm_100

	.elftype	@"ET_EXEC"


//--------------------- .note.nv.tkinfo           --------------------------
	.section	.note.nv.tkinfo,"",@"SHT_NOTE"
	.sectionflags	@"SHF_NOTE_NV_TKINFO"
	.tkinfo
        /*0018*/ 	.word	0x00000002
        /*0030*/ 	.string	""
        /*0030*/ 	.string	"ptxas"
        /*0030*/ 	.string	"Cuda compilation tools, release 13.0, V13.0.88"
        /*0030*/ 	.string	"Build cuda_13.0.r13.0/compiler.36424714_0"
        /*0030*/ 	.string	"-arch sm_100 -m 64 "



//--------------------- .note.nv.cuinfo           --------------------------
	.section	.note.nv.cuinfo,"",@"SHT_NOTE"
	.sectionflags	@"SHF_NOTE_NV_CUINFO"
        /*0018*/ 	.short	0x0002
        /*001a*/ 	.short	0x0064
        /*001c*/ 	.short	0x0082
	.zero		2


//--------------------- .nv.info                  --------------------------
	.section	.nv.info,"",@"SHT_CUDA_INFO"
	.align	4


	//----- nvinfo : EIATTR_REGCOUNT
	.align		4
        /*0000*/ 	.byte	0x04, 0x2f
        /*0002*/ 	.short	(.L_1 - .L_0)
	.align		4
.L_0:
        /*0004*/ 	.word	index@(_Z15MatrixMulKernelPfS_S_i)
        /*0008*/ 	.word	0x00000020


	//----- nvinfo : EIATTR_FRAME_SIZE
	.align		4
.L_1:
        /*000c*/ 	.byte	0x04, 0x11
        /*000e*/ 	.short	(.L_3 - .L_2)
	.align		4
.L_2:
        /*0010*/ 	.word	index@(_Z15MatrixMulKernelPfS_S_i)
        /*0014*/ 	.word	0x00000000


	//----- nvinfo : EIATTR_MIN_STACK_SIZE
	.align		4
.L_3:
        /*0018*/ 	.byte	0x04, 0x12
        /*001a*/ 	.short	(.L_5 - .L_4)
	.align		4
.L_4:
        /*001c*/ 	.word	index@(_Z15MatrixMulKernelPfS_S_i)
        /*0020*/ 	.word	0x00000000
.L_5:


//--------------------- .nv.compat                --------------------------
	.section	.nv.compat,"",@"SHT_CUDA_COMPAT_INFO"
	.align	4
        /*0000*/ 	.byte	0x02, 0x09, 0x00, 0x00, 0x02, 0x02, 0x01, 0x00, 0x02, 0x05, 0x05, 0x00, 0x03, 0x07, 0x01, 0x01
        /*0010*/ 	.byte	0x02, 0x03, 0x00, 0x00, 0x02, 0x06, 0x01, 0x00, 0x04, 0x0b, 0x08, 0x00, 0x09, 0x00, 0x00, 0x00
        /*0020*/ 	.byte	0x00, 0x00, 0x00, 0x00


//--------------------- .nv.info._Z15MatrixMulKernelPfS_S_i --------------------------
	.section	.nv.info._Z15MatrixMulKernelPfS_S_i,"",@"SHT_CUDA_INFO"
	.sectionflags	@""
	.align	4


	//----- nvinfo : EIATTR_CUDA_API_VERSION
	.align		4
        /*0000*/ 	.byte	0x04, 0x37
        /*0002*/ 	.short	(.L_7 - .L_6)
.L_6:
        /*0004*/ 	.word	0x00000082


	//----- nvinfo : EIATTR_KPARAM_INFO
	.align		4
.L_7:
        /*0008*/ 	.byte	0x04, 0x17
        /*000a*/ 	.short	(.L_9 - .L_8)
.L_8:
        /*000c*/ 	.word	0x00000000
        /*0010*/ 	.short	0x0003
        /*0012*/ 	.short	0x0018
        /*0014*/ 	.byte	0x00, 0xf0, 0x11, 0x00


	//----- nvinfo : EIATTR_KPARAM_INFO
	.align		4
.L_9:
        /*0018*/ 	.byte	0x04, 0x17
        /*001a*/ 	.short	(.L_11 - .L_10)
.L_10:
        /*001c*/ 	.word	0x00000000
        /*0020*/ 	.short	0x0002
        /*0022*/ 	.short	0x0010
        /*0024*/ 	.byte	0x00, 0xf5, 0x21, 0x00


	//----- nvinfo : EIATTR_KPARAM_INFO
	.align		4
.L_11:
        /*0028*/ 	.byte	0x04, 0x17
        /*002a*/ 	.short	(.L_13 - .L_12)
.L_12:
        /*002c*/ 	.word	0x00000000
        /*0030*/ 	.short	0x0001
        /*0032*/ 	.short	0x0008
        /*0034*/ 	.byte	0x00, 0xf5, 0x21, 0x00


	//----- nvinfo : EIATTR_KPARAM_INFO
	.align		4
.L_13:
        /*0038*/ 	.byte	0x04, 0x17
        /*003a*/ 	.short	(.L_15 - .L_14)
.L_14:
        /*003c*/ 	.word	0x00000000
        /*0040*/ 	.short	0x0000
        /*0042*/ 	.short	0x0000
        /*0044*/ 	.byte	0x00, 0xf5, 0x21, 0x00


	//----- nvinfo : EIATTR_SPARSE_MMA_MASK
	.align		4
.L_15:
        /*0048*/ 	.byte	0x03, 0x50
        /*004a*/ 	.short	0x0000


	//----- nvinfo : EIATTR_MAXREG_COUNT
	.align		4
        /*004c*/ 	.byte	0x03, 0x1b
        /*004e*/ 	.short	0x00ff


	//----- nvinfo : EIATTR_NUM_BARRIERS
	.align		4
        /*0050*/ 	.byte	0x02, 0x4c
        /*0052*/ 	.byte	0x01
	.zero		1


	//----- nvinfo : EIATTR_MERCURY_ISA_VERSION
	.align		4
        /*0054*/ 	.byte	0x03, 0x5f
        /*0056*/ 	.short	0x0101


	//----- nvinfo : EIATTR_VRC_CTA_INIT_COUNT
	.align		4
        /*0058*/ 	.byte	0x02, 0x4a
	.zero		1
	.zero		1


	//----- nvinfo : EIATTR_EXIT_INSTR_OFFSETS
	.align		4
        /*005c*/ 	.byte	0x04, 0x1c
        /*005e*/ 	.short	(.L_17 - .L_16)


	//   ....[0]....
.L_16:
        /*0060*/ 	.word	0x00000030


	//   ....[1]....
        /*0064*/ 	.word	0x000006f0


	//   ....[2]....
        /*0068*/ 	.word	0x00000980


	//   ....[3]....
        /*006c*/ 	.word	0x00000ac0


	//----- nvinfo : EIATTR_CBANK_PARAM_SIZE
	.align		4
.L_17:
        /*0070*/ 	.byte	0x03, 0x19
        /*0072*/ 	.short	0x001c


	//----- nvinfo : EIATTR_PARAM_CBANK
	.align		4
        /*0074*/ 	.byte	0x04, 0x0a
        /*0076*/ 	.short	(.L_19 - .L_18)
	.align		4
.L_18:
        /*0078*/ 	.word	index@(.nv.constant0._Z15MatrixMulKernelPfS_S_i)
        /*007c*/ 	.short	0x0380
        /*007e*/ 	.short	0x001c


	//----- nvinfo : EIATTR_SW_WAR
	.align		4
.L_19:
        /*0080*/ 	.byte	0x04, 0x36
        /*0082*/ 	.short	(.L_21 - .L_20)
.L_20:
        /*0084*/ 	.word	0x00000008
.L_21:


//--------------------- .nv.callgraph             --------------------------
	.section	.nv.callgraph,"",@"SHT_CUDA_CALLGRAPH"
	.align	4
	.sectionentsize	8
	.align		4
        /*0000*/ 	.word	0x00000000
	.align		4
        /*0004*/ 	.word	0xffffffff
	.align		4
        /*0008*/ 	.word	0x00000000
	.align		4
        /*000c*/ 	.word	0xfffffffe
	.align		4
        /*0010*/ 	.word	0x00000000
	.align		4
        /*0014*/ 	.word	0xfffffffd
	.align		4
        /*0018*/ 	.word	0x00000000
	.align		4
        /*001c*/ 	.word	0xfffffffc


//--------------------- .text._Z15MatrixMulKernelPfS_S_i --------------------------
	.section	.text._Z15MatrixMulKernelPfS_S_i,"ax",@progbits
	.align	128
        .global         _Z15MatrixMulKernelPfS_S_i
        .type           _Z15MatrixMulKernelPfS_S_i,@function
        .size           _Z15MatrixMulKernelPfS_S_i,(.L_x_4 - _Z15MatrixMulKernelPfS_S_i)
        .other          _Z15MatrixMulKernelPfS_S_i,@"STO_CUDA_ENTRY STV_DEFAULT"
_Z15MatrixMulKernelPfS_S_i:
.text._Z15MatrixMulKernelPfS_S_i:
[----:B------:R-:W-:Y:S08]  /*0000*/  LDC R1, c[0x0][0x37c] ;  /* 0x0000df00ff017b82 */ /* 0x000ff00000000800 */
[----:B------:R-:W0:Y:S02]  /*0010*/  LDC R0, c[0x0][0x398] ;  /* 0x0000e600ff007b82 */ /* 0x000e240000000800 */
[----:B0-----:R-:W-:-:S13]  /*0020*/  ISETP.GE.AND P0, PT, R0, 0x2, PT ;  /* 0x000000020000780c */ /* 0x001fda0003f06270 */
[----:B------:R-:W-:Y:S05]  /*0030*/  @!P0 EXIT ;  /* 0x000000000000894d */ /* 0x000fea0003800000 */
[----:B------:R-:W0:Y:S01]  /*0040*/  S2R R3, SR_TID.Y ;  /* 0x0000000000037919 */ /* 0x000e220000002200 */
[----:B------:R-:W1:Y:S01]  /*0050*/  S2UR UR6, SR_CgaCtaId ;  /* 0x00000000000679c3 */ /* 0x000e620000008800 */
[----:B------:R-:W-:Y:S01]  /*0060*/  LEA.HI R2, R0, R0, RZ, 0x1 ;  /* 0x0000000000027211 */ /* 0x000fe200078f08ff */
[----:B------:R-:W-:Y:S01]  /*0070*/  UMOV UR4, 0x400 ;  /* 0x0000040000047882 */ /* 0x000fe20000000000 */
[----:B------:R-:W0:Y:S01]  /*0080*/  S2R R4, SR_CTAID.Y ;  /* 0x0000000000047919 */ /* 0x000e220000002600 */
[----:B------:R-:W-:Y:S01]  /*0090*/  UIADD3 UR5, UPT, UPT, UR4, 0x10, URZ ;  /* 0x0000001004057890 */ /* 0x000fe2000fffe0ff */
[----:B------:R-:W-:Y:S01]  /*00a0*/  SHF.R.S32.HI R2, RZ, 0x1, R2 ;  /* 0x00000001ff027819 */ /* 0x000fe20000011402 */
[----:B------:R-:W-:Y:S01]  /*00b0*/  HFMA2 R20, -RZ, RZ, 0, 0 ;  /* 0x00000000ff147431 */ /* 0x000fe200000001ff */
[----:B------:R-:W2:Y:S01]  /*00c0*/  S2R R23, SR_CTAID.X ;  /* 0x0000000000177919 */ /* 0x000ea20000002500 */
[----:B------:R-:W3:Y:S01]  /*00d0*/  LDC.64 R12, c[0x0][0x390] ;  /* 0x0000e400ff0c7b82 */ /* 0x000ee20000000a00 */
[----:B------:R-:W-:Y:S01]  /*00e0*/  IADD3 R6, PT, PT, R2, -0x1, RZ ;  /* 0xffffffff02067810 */ /* 0x000fe20007ffe0ff */
[----:B------:R-:W2:Y:S01]  /*00f0*/  S2R R16, SR_TID.X ;  /* 0x0000000000107919 */ /* 0x000ea20000002100 */
[----:B------:R-:W-:-:S02]  /*0100*/  MOV R10, RZ ;  /* 0x000000ff000a7202 */ /* 0x000fc40000000f00 */
[----:B------:R-:W-:Y:S01]  /*0110*/  ISETP.GE.U32.AND P1, PT, R6, 0x3, PT ;  /* 0x000000030600780c */ /* 0x000fe20003f26070 */
[----:B-1----:R-:W-:Y:S02]  /*0120*/  ULEA UR5, UR6, UR5, 0x18 ;  /* 0x0000000506057291 */ /* 0x002fe4000f8ec0ff */
[----:B------:R-:W-:Y:S01]  /*0130*/  ULEA UR4, UR6, UR4, 0x18 ;  /* 0x0000000406047291 */ /* 0x000fe2000f8ec0ff */
[----:B------:R-:W1:Y:S01]  /*0140*/  LDCU.64 UR6, c[0x0][0x358] ;  /* 0x00006b00ff0677ac */ /* 0x000e620008000a00 */
[----:B0-----:R-:W-:Y:S02]  /*0150*/  LEA R9, R4, R3, 0x1 ;  /* 0x0000000304097211 */ /* 0x001fe400078e08ff */
[----:B------:R-:W-:-:S04]  /*0160*/  LOP3.LUT R4, R2, 0x3, RZ, 0xc0, !PT ;  /* 0x0000000302047812 */ /* 0x000fc800078ec0ff */
[----:B------:R-:W-:Y:S02]  /*0170*/  ISETP.NE.AND P0, PT, R4, RZ, PT ;  /* 0x000000ff0400720c */ /* 0x000fe40003f05270 */
[----:B--2---:R-:W-:Y:S02]  /*0180*/  LEA R5, R23, R16, 0x1 ;  /* 0x0000001017057211 */ /* 0x004fe400078e08ff */
[----:B------:R-:W-:-:S03]  /*0190*/  LEA R8, R16, UR5, 0x2 ;  /* 0x0000000510087c11 */ /* 0x000fc6000f8e10ff */
[CC--:B------:R-:W-:Y:S02]  /*01a0*/  IMAD R7, R9.reuse, R0.reuse, R5 ;  /* 0x0000000009077224 */ /* 0x0c0fe400078e0205 */
[----:B------:R-:W-:Y:S02]  /*01b0*/  IMAD R9, R9, R0, R16 ;  /* 0x0000000009097224 */ /* 0x000fe400078e0210 */
[----:B---3--:R-:W-:Y:S01]  /*01c0*/  IMAD.WIDE.U32 R12, R7, 0x4, R12 ;  /* 0x00000004070c7825 */ /* 0x008fe200078e000c */
[----:B------:R-:W-:-:S03]  /*01d0*/  LEA R7, R3, UR4, 0x3 ;  /* 0x0000000403077c11 */ /* 0x000fc6000f8e18ff */
[----:B------:R-:W-:Y:S01]  /*01e0*/  IMAD R18, R3, 0x8, R8 ;  /* 0x0000000803127824 */ /* 0x000fe200078e0208 */
[----:B------:R-:W-:Y:S01]  /*01f0*/  LEA R11, R16, R7, 0x2 ;  /* 0x00000007100b7211 */ /* 0x000fe200078e10ff */
[----:B-1----:R-:W-:Y:S06]  /*0200*/  @!P1 BRA `(.L_x_0) ;  /* 0x0000000400389947 */ /* 0x002fec0003800000 */
[C---:B------:R-:W-:Y:S01]  /*0210*/  IADD3 R15, PT, PT, R3.reuse, 0x6, RZ ;  /* 0x00000006030f7810 */ /* 0x040fe20007ffe0ff */
[CCC-:B------:R-:W-:Y:S01]  /*0220*/  IMAD R20, R3.reuse, R0.reuse, R16.reuse ;  /* 0x0000000003147224 */ /* 0x1c0fe200078e0210 */
[C---:B------:R-:W-:Y:S02]  /*0230*/  IADD3 R17, PT, PT, R3.reuse, 0x4, RZ ;  /* 0x0000000403117810 */ /* 0x040fe40007ffe0ff */
[----:B------:R-:W-:Y:S01]  /*0240*/  IADD3 R19, PT, PT, R3, 0x2, RZ ;  /* 0x0000000203137810 */ /* 0x000fe20007ffe0ff */
[-CC-:B------:R-:W-:Y:S01]  /*0250*/  IMAD R6, R15, R0.reuse, R16.reuse ;  /* 0x000000000f067224 */ /* 0x180fe200078e0210 */
[----:B------:R-:W-:Y:S01]  /*0260*/  LOP3.LUT R10, R2, 0x3ffffffc, RZ, 0xc0, !PT ;  /* 0x3ffffffc020a7812 */ /* 0x000fe200078ec0ff */
[--C-:B------:R-:W-:Y:S01]  /*0270*/  IMAD R14, R17, R0, R16.reuse ;  /* 0x00000000110e7224 */ /* 0x100fe200078e0210 */
[----:B------:R-:W-:Y:S01]  /*0280*/  LEA R25, R23, R20, 0x1 ;  /* 0x0000001417197211 */ /* 0x000fe200078e08ff */
[----:B------:R-:W-:Y:S01]  /*0290*/  IMAD R16, R19, R0, R16 ;  /* 0x0000000013107224 */ /* 0x000fe200078e0210 */
[C---:B------:R-:W-:Y:S01]  /*02a0*/  LEA R27, R23.reuse, R6, 0x1 ;  /* 0x00000006171b7211 */ /* 0x040fe200078e08ff */
[----:B------:R-:W-:Y:S01]  /*02b0*/  IMAD R21, R23, 0x2, R14 ;  /* 0x0000000217157824 */ /* 0x000fe200078e020e */
[----:B------:R-:W-:-:S02]  /*02c0*/  MOV R20, RZ ;  /* 0x000000ff00147202 */ /* 0x000fc40000000f00 */
[----:B------:R-:W-:Y:S02]  /*02d0*/  LEA R23, R23, R16, 0x1 ;  /* 0x0000001017177211 */ /* 0x000fe400078e08ff */
[----:B------:R-:W-:Y:S02]  /*02e0*/  MOV R19, R9 ;  /* 0x0000000900137202 */ /* 0x000fe40000000f00 */
[----:B------:R-:W-:-:S07]  /*02f0*/  IADD3 R6, PT, PT, -R10, RZ, RZ ;  /* 0x000000ff0a067210 */ /* 0x000fce0007ffe1ff */
.L_x_1:
[----:B0-----:R-:W0:Y:S08]  /*0300*/  LDC.64 R28, c[0x0][0x380] ;  /* 0x0000e000ff1c7b82 */ /* 0x001e300000000a00 */
[----:B------:R-:W1:Y:S01]  /*0310*/  LDC.64 R14, c[0x0][0x388] ;  /* 0x0000e200ff0e7b82 */ /* 0x000e620000000a00 */
[----:B0-----:R-:W-:-:S05]  /*0320*/  IMAD.WIDE R28, R19, 0x4, R28 ;  /* 0x00000004131c7825 */ /* 0x001fca00078e021c */
[----:B------:R-:W2:Y:S01]  /*0330*/  LDG.E R22, desc[UR6][R28.64] ;  /* 0x000000061c167981 */ /* 0x000ea2000c1e1900 */
[----:B-1----:R-:W-:-:S05]  /*0340*/  IMAD.WIDE.U32 R16, R25, 0x4, R14 ;  /* 0x0000000419107825 */ /* 0x002fca00078e000e */
[----:B------:R-:W3:Y:S04]  /*0350*/  LDG.E R24, desc[UR6][R16.64] ;  /* 0x0000000610187981 */ /* 0x000ee8000c1e1900 */
[----:B--2---:R-:W-:Y:S04]  /*0360*/  STS [R11], R22 ;  /* 0x000000160b007388 */ /* 0x004fe80000000800 */
[----:B---3--:R-:W-:Y:S01]  /*0370*/  STS [R18], R24 ;  /* 0x0000001812007388 */ /* 0x008fe20000000800 */
[----:B------:R-:W-:Y:S06]  /*0380*/  BAR.SYNC.DEFER_BLOCKING 0x0 ;  /* 0x0000000000007b1d */ /* 0x000fec0000010000 */
[----:B------:R-:W-:Y:S04]  /*0390*/  LDS R26, [R8] ;  /* 0x00000000081a7984 */ /* 0x000fe80000000800 */
[----:B------:R-:W0:Y:S02]  /*03a0*/  LDS.64 R16, [R7] ;  /* 0x0000000007107984 */ /* 0x000e240000000a00 */
[----:B0-----:R-:W-:-:S02]  /*03b0*/  FFMA R20, R16, R26, R20 ;  /* 0x0000001a10147223 */ /* 0x001fc40000000014 */
[----:B------:R-:W0:Y:S02]  /*03c0*/  LDS R26, [R8+0x8] ;  /* 0x00000800081a7984 */ /* 0x000e240000000800 */
[----:B0-----:R-:W-:Y:S01]  /*03d0*/  FFMA R20, R26, R17, R20 ;  /* 0x000000111a147223 */ /* 0x001fe20000000014 */
[----:B------:R-:W-:Y:S01]  /*03e0*/  BAR.SYNC.DEFER_BLOCKING 0x0 ;  /* 0x0000000000007b1d */ /* 0x000fe20000010000 */
[----:B------:R-:W-:-:S05]  /*03f0*/  IMAD.WIDE.U32 R16, R23, 0x4, R14 ;  /* 0x0000000417107825 */ /* 0x000fca00078e000e */
[----:B------:R-:W-:Y:S04]  /*0400*/  STG.E desc[UR6][R12.64], R20 ;  /* 0x000000140c007986 */ /* 0x000fe8000c101906 */
[----:B------:R-:W2:Y:S04]  /*0410*/  LDG.E R22, desc[UR6][R28.64+0x8] ;  /* 0x000008061c167981 */ /* 0x000ea8000c1e1900 */
        /* <DEDUP_REMOVED lines=26> */
[----:B------:R-:W3:Y:S01]  /*05c0*/  LDG.E R17, desc[UR6][R16.64] ;  /* 0x0000000610117981 */ /* 0x000ee2000c1e1900 */
[----:B------:R-:W-:-:S04]  /*05d0*/  IADD3 R6, PT, PT, R6, 0x4, RZ ;  /* 0x0000000406067810 */ /* 0x000fc80007ffe0ff */
[----:B------:R-:W-:Y:S01]  /*05e0*/  ISETP.NE.AND P1, PT, R6, RZ, PT ;  /* 0x000000ff0600720c */ /* 0x000fe20003f25270 */
[----:B------:R-:W-:Y:S01]  /*05f0*/  VIADD R19, R19, 0x8 ;  /* 0x0000000813137836 */ /* 0x000fe20000000000 */
[C---:B------:R-:W-:Y:S02]  /*0600*/  LEA R27, R0.reuse, R27, 0x3 ;  /* 0x0000001b001b7211 */ /* 0x040fe400078e18ff */
[C---:B------:R-:W-:Y:S02]  /*0610*/  LEA R21, R0.reuse, R21, 0x3 ;  /* 0x0000001500157211 */ /* 0x040fe400078e18ff */
[C---:B------:R-:W-:Y:S02]  /*0620*/  LEA R23, R0.reuse, R23, 0x3 ;  /* 0x0000001700177211 */ /* 0x040fe400078e18ff */
[----:B------:R-:W-:Y:S01]  /*0630*/  LEA R25, R0, R25, 0x3 ;  /* 0x0000001900197211 */ /* 0x000fe200078e18ff */
[----:B--2---:R-:W-:Y:S04]  /*0640*/  STS [R11], R28 ;  /* 0x0000001c0b007388 */ /* 0x004fe80000000800 */
[----:B---3--:R-:W-:Y:S01]  /*0650*/  STS [R18], R17 ;  /* 0x0000001112007388 */ /* 0x008fe20000000800 */
[----:B------:R-:W-:Y:S06]  /*0660*/  BAR.SYNC.DEFER_BLOCKING 0x0 ;  /* 0x0000000000007b1d */ /* 0x000fec0000010000 */
[----:B------:R-:W-:Y:S04]  /*0670*/  LDS R20, [R8] ;  /* 0x0000000008147984 */ /* 0x000fe80000000800 */
[----:B------:R-:W0:Y:S04]  /*0680*/  LDS.64 R14, [R7] ;  /* 0x00000000070e7984 */ /* 0x000e280000000a00 */
[----:B------:R-:W1:Y:S01]  /*0690*/  LDS R24, [R8+0x8] ;  /* 0x0000080008187984 */ /* 0x000e620000000800 */
[----:B0-----:R-:W-:-:S04]  /*06a0*/  FFMA R20, R14, R20, R22 ;  /* 0x000000140e147223 */ /* 0x001fc80000000016 */
[----:B-1----:R-:W-:Y:S01]  /*06b0*/  FFMA R20, R24, R15, R20 ;  /* 0x0000000f18147223 */ /* 0x002fe20000000014 */
[----:B------:R-:W-:Y:S06]  /*06c0*/  BAR.SYNC.DEFER_BLOCKING 0x0 ;  /* 0x0000000000007b1d */ /* 0x000fec0000010000 */
[----:B------:R0:W-:Y:S01]  /*06d0*/  STG.E desc[UR6][R12.64], R20 ;  /* 0x000000140c007986 */ /* 0x0001e2000c101906 */
[----:B------:R-:W-:Y:S05]  /*06e0*/  @P1 BRA `(.L_x_1) ;  /* 0xfffffffc00041947 */ /* 0x000fea000383ffff */
.L_x_0:
[----:B------:R-:W-:Y:S05]  /*06f0*/  @!P0 EXIT ;  /* 0x000000000000894d */ /* 0x000fea0003800000 */
[----:B------:R-:W-:Y:S02]  /*0700*/  ISETP.NE.AND P0, PT, R4, 0x1, PT ;  /* 0x000000010400780c */ /* 0x000fe40003f05270 */
[----:B------:R-:W-:-:S04]  /*0710*/  LOP3.LUT R2, R2, 0x1, RZ, 0xc0, !PT ;  /* 0x0000000102027812 */ /* 0x000fc800078ec0ff */
[----:B------:R-:W-:-:S07]  /*0720*/  ISETP.NE.U32.AND P1, PT, R2, 0x1, PT ;  /* 0x000000010200780c */ /* 0x000fce0003f25070 */
[----:B------:R-:W-:Y:S06]  /*0730*/  @!P0 BRA `(.L_x_2) ;  /* 0x0000000000908947 */ /* 0x000fec0003800000 */
[----:B------:R-:W1:Y:S01]  /*0740*/  LDC.64 R16, c[0x0][0x380] ;  /* 0x0000e000ff107b82 */ /* 0x000e620000000a00 */
[C---:B------:R-:W-:Y:S01]  /*0750*/  LEA R4, R10.reuse, R3, 0x1 ;  /* 0x000000030a047211 */ /* 0x040fe200078e08ff */
[----:B------:R-:W-:-:S04]  /*0760*/  IMAD R19, R10, 0x2, R9 ;  /* 0x000000020a137824 */ /* 0x000fc800078e0209 */
[----:B------:R-:W-:Y:S02]  /*0770*/  IMAD R23, R4, R0, R5 ;  /* 0x0000000004177224 */ /* 0x000fe400078e0205 */
[----:B------:R-:W2:Y:S01]  /*0780*/  LDC.64 R14, c[0x0][0x388] ;  /* 0x0000e200ff0e7b82 */ /* 0x000ea20000000a00 */
[----:B-1----:R-:W-:-:S05]  /*0790*/  IMAD.WIDE R16, R19, 0x4, R16 ;  /* 0x0000000413107825 */ /* 0x002fca00078e0210 */
[----:B------:R-:W3:Y:S01]  /*07a0*/  LDG.E R2, desc[UR6][R16.64] ;  /* 0x0000000610027981 */ /* 0x000ee2000c1e1900 */
[----:B--2---:R-:W-:-:S05]  /*07b0*/  IMAD.WIDE.U32 R22, R23, 0x4, R14 ;  /* 0x0000000417167825 */ /* 0x004fca00078e000e */
[----:B------:R-:W2:Y:S01]  /*07c0*/  LDG.E R19, desc[UR6][R22.64] ;  /* 0x0000000616137981 */ /* 0x000ea2000c1e1900 */
[----:B------:R-:W-:-:S03]  /*07d0*/  IADD3 R4, PT, PT, R4, 0x2, RZ ;  /* 0x0000000204047810 */ /* 0x000fc60007ffe0ff */
[----:B---3--:R-:W-:Y:S04]  /*07e0*/  STS [R11], R2 ;  /* 0x000000020b007388 */ /* 0x008fe80000000800 */
[----:B--2---:R-:W-:Y:S01]  /*07f0*/  STS [R18], R19 ;  /* 0x0000001312007388 */ /* 0x004fe20000000800 */
[----:B------:R-:W-:Y:S06]  /*0800*/  BAR.SYNC.DEFER_BLOCKING 0x0 ;  /* 0x0000000000007b1d */ /* 0x000fec0000010000 */
[----:B------:R-:W-:Y:S04]  /*0810*/  LDS R21, [R8] ;  /* 0x0000000008157984 */ /* 0x000fe80000000800 */
[----:B------:R-:W1:Y:S04]  /*0820*/  LDS.64 R24, [R7] ;  /* 0x0000000007187984 */ /* 0x000e680000000a00 */
[----:B------:R-:W2:Y:S01]  /*0830*/  LDS R27, [R8+0x8] ;  /* 0x00000800081b7984 */ /* 0x000ea20000000800 */
[----:B-1----:R-:W-:Y:S01]  /*0840*/  FFMA R24, R24, R21, R20 ;  /* 0x0000001518187223 */ /* 0x002fe20000000014 */
[----:B------:R-:W-:-:S03]  /*0850*/  IMAD R21, R4, R0, R5 ;  /* 0x0000000004157224 */ /* 0x000fc600078e0205 */
[----:B--2---:R-:W-:Y:S01]  /*0860*/  FFMA R25, R27, R25, R24 ;  /* 0x000000191b197223 */ /* 0x004fe20000000018 */
[----:B------:R-:W-:Y:S01]  /*0870*/  BAR.SYNC.DEFER_BLOCKING 0x0 ;  /* 0x0000000000007b1d */ /* 0x000fe20000010000 */
[----:B------:R-:W-:-:S05]  /*0880*/  IMAD.WIDE.U32 R22, R21, 0x4, R14 ;  /* 0x0000000415167825 */ /* 0x000fca00078e000e */
[----:B------:R-:W-:Y:S04]  /*0890*/  STG.E desc[UR6][R12.64], R25 ;  /* 0x000000190c007986 */ /* 0x000fe8000c101906 */
[----:B------:R-:W2:Y:S04]  /*08a0*/  LDG.E R16, desc[UR6][R16.64+0x8] ;  /* 0x0000080610107981 */ /* 0x000ea8000c1e1900 */
[----:B------:R-:W3:Y:S01]  /*08b0*/  LDG.E R23, desc[UR6][R22.64] ;  /* 0x0000000616177981 */ /* 0x000ee2000c1e1900 */
[----:B------:R-:W-:-:S04]  /*08c0*/  LEA R10, R10, -R10, 0x1 ;  /* 0x8000000a0a0a7211 */ /* 0x000fc800078e08ff */
[----:B------:R-:W-:Y:S01]  /*08d0*/  IADD3 R10, PT, PT, R10, 0x2, RZ ;  /* 0x000000020a0a7810 */ /* 0x000fe20007ffe0ff */
[----:B--2---:R-:W-:Y:S04]  /*08e0*/  STS [R11], R16 ;  /* 0x000000100b007388 */ /* 0x004fe80000000800 */
[----:B---3--:R-:W-:Y:S01]  /*08f0*/  STS [R18], R23 ;  /* 0x0000001712007388 */ /* 0x008fe20000000800 */
[----:B------:R-:W-:Y:S06]  /*0900*/  BAR.SYNC.DEFER_BLOCKING 0x0 ;  /* 0x0000000000007b1d */ /* 0x000fec0000010000 */
[----:B------:R-:W-:Y:S04]  /*0910*/  LDS R2, [R8] ;  /* 0x0000000008027984 */ /* 0x000fe80000000800 */
[----:B------:R-:W1:Y:S04]  /*0920*/  LDS.64 R14, [R7] ;  /* 0x00000000070e7984 */ /* 0x000e680000000a00 */
[----:B------:R-:W0:Y:S01]  /*0930*/  LDS R19, [R8+0x8] ;  /* 0x0000080008137984 */ /* 0x000e220000000800 */
[----:B-1----:R-:W-:-:S04]  /*0940*/  FFMA R2, R14, R2, R25 ;  /* 0x000000020e027223 */ /* 0x002fc80000000019 */
[----:B0-----:R-:W-:Y:S01]  /*0950*/  FFMA R20, R19, R15, R2 ;  /* 0x0000000f13147223 */ /* 0x001fe20000000002 */
[----:B------:R-:W-:Y:S06]  /*0960*/  BAR.SYNC.DEFER_BLOCKING 0x0 ;  /* 0x0000000000007b1d */ /* 0x000fec0000010000 */
[----:B------:R1:W-:Y:S02]  /*0970*/  STG.E desc[UR6][R12.64], R20 ;  /* 0x000000140c007986 */ /* 0x0003e4000c101906 */
.L_x_2:
[----:B------:R-:W-:Y:S05]  /*0980*/  @P1 EXIT ;  /* 0x000000000000194d */ /* 0x000fea0003800000 */
[----:B------:R-:W2:Y:S01]  /*0990*/  LDC.64 R16, c[0x0][0x380] ;  /* 0x0000e000ff107b82 */ /* 0x000ea20000000a00 */
[C---:B------:R-:W-:Y:S02]  /*09a0*/  LEA R3, R10.reuse, R3, 0x1 ;  /* 0x000000030a037211 */ /* 0x040fe400078e08ff */
[----:B------:R-:W-:-:S03]  /*09b0*/  LEA R9, R10, R9, 0x1 ;  /* 0x000000090a097211 */ /* 0x000fc600078e08ff */
[----:B------:R-:W-:Y:S02]  /*09c0*/  IMAD R3, R3, R0, R5 ;  /* 0x0000000003037224 */ /* 0x000fe400078e0205 */
[----:B------:R-:W3:Y:S01]  /*09d0*/  LDC.64 R14, c[0x0][0x388] ;  /* 0x0000e200ff0e7b82 */ /* 0x000ee20000000a00 */
[----:B--2---:R-:W-:-:S06]  /*09e0*/  IMAD.WIDE R16, R9, 0x4, R16 ;  /* 0x0000000409107825 */ /* 0x004fcc00078e0210 */
[----:B------:R-:W2:Y:S01]  /*09f0*/  LDG.E R16, desc[UR6][R16.64] ;  /* 0x0000000610107981 */ /* 0x000ea2000c1e1900 */
[----:B---3--:R-:W-:-:S06]  /*0a00*/  IMAD.WIDE.U32 R14, R3, 0x4, R14 ;  /* 0x00000004030e7825 */ /* 0x008fcc00078e000e */
[----:B------:R-:W3:Y:S04]  /*0a10*/  LDG.E R15, desc[UR6][R14.64] ;  /* 0x000000060e0f7981 */ /* 0x000ee8000c1e1900 */
[----:B--2---:R-:W-:Y:S04]  /*0a20*/  STS [R11], R16 ;  /* 0x000000100b007388 */ /* 0x004fe80000000800 */
[----:B---3--:R-:W-:Y:S01]  /*0a30*/  STS [R18], R15 ;  /* 0x0000000f12007388 */ /* 0x008fe20000000800 */
[----:B------:R-:W-:Y:S06]  /*0a40*/  BAR.SYNC.DEFER_BLOCKING 0x0 ;  /* 0x0000000000007b1d */ /* 0x000fec0000010000 */
[----:B------:R-:W-:Y:S04]  /*0a50*/  LDS R3, [R8] ;  /* 0x0000000008037984 */ /* 0x000fe80000000800 */
[----:B------:R-:W2:Y:S04]  /*0a60*/  LDS.64 R6, [R7] ;  /* 0x0000000007067984 */ /* 0x000ea80000000a00 */
[----:B------:R-:W3:Y:S01]  /*0a70*/  LDS R5, [R8+0x8] ;  /* 0x0000080008057984 */ /* 0x000ee20000000800 */
[----:B--2---:R-:W-:-:S04]  /*0a80*/  FFMA R6, R6, R3, R20 ;  /* 0x0000000306067223 */ /* 0x004fc80000000014 */
[----:B---3--:R-:W-:Y:S01]  /*0a90*/  FFMA R5, R5, R7, R6 ;  /* 0x0000000705057223 */ /* 0x008fe20000000006 */
[----:B------:R-:W-:Y:S06]  /*0aa0*/  BAR.SYNC.DEFER_BLOCKING 0x0 ;  /* 0x0000000000007b1d */ /* 0x000fec0000010000 */
[----:B------:R-:W-:Y:S01]  /*0ab0*/  STG.E desc[UR6][R12.64], R5 ;  /* 0x000000050c007986 */ /* 0x000fe2000c101906 */
[----:B------:R-:W-:Y:S05]  /*0ac0*/  EXIT ;  /* 0x000000000000794d */ /* 0x000fea0003800000 */
.L_x_3:
[----:B------:R-:W-:-:S00]  /*0ad0*/  BRA `(.L_x_3) ;  /* 0xfffffffc00fc7947 */ /* 0x000fc0000383ffff */
[----:B------:R-:W-:-:S00]  /*0ae0*/  NOP ;  /* 0x0000000000007918 */ /* 0x000fc00000000000 */
        /* <DEDUP_REMOVED lines=9> */
.L_x_4:


//--------------------- .nv.shared._Z15MatrixMulKernelPfS_S_i --------------------------
	.section	.nv.shared._Z15MatrixMulKernelPfS_S_i,"aw",@nobits
	.sectionflags	@""
	.align	4
.nv.shared._Z15MatrixMulKernelPfS_S_i:
	.zero		1056


//--------------------- .nv.shared.reserved.0     --------------------------
	.section	.nv.shared.reserved.0,"aw",@nobits
	.weak		__nv_reservedSMEM_offset_0_alias
	.size		__nv_reservedSMEM_offset_0_alias, 0, 64
	.other		__nv_reservedSMEM_offset_0_alias,@"STO_CUDA_RESERVED_SHARED STV_DEFAULT"
__nv_reservedSMEM_offset_0_alias:
	.zero		0
	.zero		64


//--------------------- .nv.constant0._Z15MatrixMulKernelPfS_S_i --------------------------
	.section	.nv.constant0._Z15MatrixMulKernelPfS_S_i,"a",@progbits
	.sectionflags	@""
	.align	4
.nv.constant0._Z15MatrixMulKernelPfS_S_i:
	.zero		924


//--------------------- SYMBOLS --------------------------

	.type		.nv.reservedSmem.offset0,@object
	.size		.nv.reservedSmem.offset0,0x4
	.type		.nv.reservedSmem.cap,@object
	.size		.nv.reservedSmem.cap,0x4
